//
// Generated by NVIDIA NVVM Compiler
//
// Compiler Build ID: CL-36424714
// Cuda compilation tools, release 13.0, V13.0.88
// Based on NVVM 20.0.0
//

.version 9.0
.target sm_100
.address_size 64

	// .globl	_Z15find_occurancesPcPii

.visible .entry _Z15find_occurancesPcPii(
	.param .u64 .ptr .align 1 _Z15find_occurancesPcPii_param_0,
	.param .u64 .ptr .align 1 _Z15find_occurancesPcPii_param_1,
	.param .u32 _Z15find_occurancesPcPii_param_2
)
{
	.reg .pred 	%p<2>;
	.reg .b32 	%r<8>;
	.reg .b64 	%rd<9>;

	ld.param.u64 	%rd1, [_Z15find_occurancesPcPii_param_0];
	ld.param.u64 	%rd2, [_Z15find_occurancesPcPii_param_1];
	ld.param.u32 	%r2, [_Z15find_occurancesPcPii_param_2];
	mov.u32 	%r3, %ctaid.x;
	mov.u32 	%r4, %ntid.x;
	mov.u32 	%r5, %tid.x;
	mad.lo.s32 	%r1, %r3, %r4, %r5;
	setp.ge.s32 	%p1, %r1, %r2;
	@%p1 bra 	$L__BB0_2;
	cvta.to.global.u64 	%rd3, %rd1;
	cvta.to.global.u64 	%rd4, %rd2;
	cvt.s64.s32 	%rd5, %r1;
	add.s64 	%rd6, %rd3, %rd5;
	ld.global.s8 	%r6, [%rd6];
	mul.wide.s32 	%rd7, %r6, 4;
	add.s64 	%rd8, %rd4, %rd7;
	atom.global.add.u32 	%r7, [%rd8+-388], 1;
$L__BB0_2:
	ret;

}


// ===== COMPILED SASS (sm_100) =====

	.target	sm_100

	.elftype	@"ET_EXEC"


//--------------------- .note.nv.tkinfo           --------------------------
	.section	.note.nv.tkinfo,"",@"SHT_NOTE"
	.sectionflags	@"SHF_NOTE_NV_TKINFO"
	.tkinfo
        /*0018*/ 	.word	0x00000002
        /*0030*/ 	.string	""
        /*0030*/ 	.string	"ptxas"
        /*0030*/ 	.string	"Cuda compilation tools, release 13.0, V13.0.88"
        /*0030*/ 	.string	"Build cuda_13.0.r13.0/compiler.36424714_0"
        /*0030*/ 	.string	"-arch sm_100 -m 64 "



//--------------------- .note.nv.cuinfo           --------------------------
	.section	.note.nv.cuinfo,"",@"SHT_NOTE"
	.sectionflags	@"SHF_NOTE_NV_CUINFO"
        /*0018*/ 	.short	0x0002
        /*001a*/ 	.short	0x0064
        /*001c*/ 	.short	0x0082
	.zero		2


//--------------------- .nv.info                  --------------------------
	.section	.nv.info,"",@"SHT_CUDA_INFO"
	.align	4


	//----- nvinfo : EIATTR_REGCOUNT
	.align		4
        /*0000*/ 	.byte	0x04, 0x2f
        /*0002*/ 	.short	(.L_1 - .L_0)
	.align		4
.L_0:
        /*0004*/ 	.word	index@(_Z15find_occurancesPcPii)
        /*0008*/ 	.word	0x0000000a


	//----- nvinfo : EIATTR_FRAME_SIZE
	.align		4
.L_1:
        /*000c*/ 	.byte	0x04, 0x11
        /*000e*/ 	.short	(.L_3 - .L_2)
	.align		4
.L_2:
        /*0010*/ 	.word	index@(_Z15find_occurancesPcPii)
        /*0014*/ 	.word	0x00000000


	//----- nvinfo : EIATTR_MIN_STACK_SIZE
	.align		4
.L_3:
        /*0018*/ 	.byte	0x04, 0x12
        /*001a*/ 	.short	(.L_5 - .L_4)
	.align		4
.L_4:
        /*001c*/ 	.word	index@(_Z15find_occurancesPcPii)
        /*0020*/ 	.word	0x00000000
.L_5:


//--------------------- .nv.compat                --------------------------
	.section	.nv.compat,"",@"SHT_CUDA_COMPAT_INFO"
	.align	4
        /*0000*/ 	.byte	0x02, 0x09, 0x00, 0x00, 0x02, 0x02, 0x01, 0x00, 0x02, 0x05, 0x05, 0x00, 0x03, 0x07, 0x01, 0x01
        /*0010*/ 	.byte	0x02, 0x03, 0x00, 0x00, 0x02, 0x06, 0x01, 0x00, 0x04, 0x0b, 0x08, 0x00, 0x09, 0x00, 0x00, 0x00
        /*0020*/ 	.byte	0x00, 0x00, 0x00, 0x00


//--------------------- .nv.info._Z15find_occurancesPcPii --------------------------
	.section	.nv.info._Z15find_occurancesPcPii,"",@"SHT_CUDA_INFO"
	.sectionflags	@""
	.align	4


	//----- nvinfo : EIATTR_CUDA_API_VERSION
	.align		4
        /*0000*/ 	.byte	0x04, 0x37
        /*0002*/ 	.short	(.L_7 - .L_6)
.L_6:
        /*0004*/ 	.word	0x00000082


	//----- nvinfo : EIATTR_KPARAM_INFO
	.align		4
.L_7:
        /*0008*/ 	.byte	0x04, 0x17
        /*000a*/ 	.short	(.L_9 - .L_8)
.L_8:
        /*000c*/ 	.word	0x00000000
        /*0010*/ 	.short	0x0002
        /*0012*/ 	.short	0x0010
        /*0014*/ 	.byte	0x00, 0xf0, 0x11, 0x00


	//----- nvinfo : EIATTR_KPARAM_INFO
	.align		4
.L_9:
        /*0018*/ 	.byte	0x04, 0x17
        /*001a*/ 	.short	(.L_11 - .L_10)
.L_10:
        /*001c*/ 	.word	0x00000000
        /*0020*/ 	.short	0x0001
        /*0022*/ 	.short	0x0008
        /*0024*/ 	.byte	0x00, 0xf5, 0x21, 0x00


	//----- nvinfo : EIATTR_KPARAM_INFO
	.align		4
.L_11:
        /*0028*/ 	.byte	0x04, 0x17
        /*002a*/ 	.short	(.L_13 - .L_12)
.L_12:
        /*002c*/ 	.word	0x00000000
        /*0030*/ 	.short	0x0000
        /*0032*/ 	.short	0x0000
        /*0034*/ 	.byte	0x00, 0xf5, 0x21, 0x00


	//----- nvinfo : EIATTR_SPARSE_MMA_MASK
	.align		4
.L_13:
        /*0038*/ 	.byte	0x03, 0x50
        /*003a*/ 	.short	0x0000


	//----- nvinfo : EIATTR_MAXREG_COUNT
	.align		4
        /*003c*/ 	.byte	0x03, 0x1b
        /*003e*/ 	.short	0x00ff


	//----- nvinfo : EIATTR_MERCURY_ISA_VERSION
	.align		4
        /*0040*/ 	.byte	0x03, 0x5f
        /*0042*/ 	.short	0x0101


	//----- nvinfo : EIATTR_VRC_CTA_INIT_COUNT
	.align		4
        /*0044*/ 	.byte	0x02, 0x4a
	.zero		1
	.zero		1


	//----- nvinfo : EIATTR_EXIT_INSTR_OFFSETS
	.align		4
        /*0048*/ 	.byte	0x04, 0x1c
        /*004a*/ 	.short	(.L_15 - .L_14)


	//   ....[0]....
.L_14:
        /*004c*/ 	.word	0x00000070


	//   ....[1]....
        /*0050*/ 	.word	0x00000110


	//----- nvinfo : EIATTR_CBANK_PARAM_SIZE
	.align		4
.L_15:
        /*0054*/ 	.byte	0x03, 0x19
        /*0056*/ 	.short	0x0014


	//----- nvinfo : EIATTR_PARAM_CBANK
	.align		4
        /*0058*/ 	.byte	0x04, 0x0a
        /*005a*/ 	.short	(.L_17 - .L_16)
	.align		4
.L_16:
        /*005c*/ 	.word	index@(.nv.constant0._Z15find_occurancesPcPii)
        /*0060*/ 	.short	0x0380
        /*0062*/ 	.short	0x0014


	//----- nvinfo : EIATTR_SW_WAR
	.align		4
.L_17:
        /*0064*/ 	.byte	0x04, 0x36
        /*0066*/ 	.short	(.L_19 - .L_18)
.L_18:
        /*0068*/ 	.word	0x00000008
.L_19:


//--------------------- .nv.callgraph             --------------------------
	.section	.nv.callgraph,"",@"SHT_CUDA_CALLGRAPH"
	.align	4
	.sectionentsize	8
	.align		4
        /*0000*/ 	.word	0x00000000
	.align		4
        /*0004*/ 	.word	0xffffffff
	.align		4
        /*0008*/ 	.word	0x00000000
	.align		4
        /*000c*/ 	.word	0xfffffffe
	.align		4
        /*0010*/ 	.word	0x00000000
	.align		4
        /*0014*/ 	.word	0xfffffffd
	.align		4
        /*0018*/ 	.word	0x00000000
	.align		4
        /*001c*/ 	.word	0xfffffffc


//--------------------- .text._Z15find_occurancesPcPii --------------------------
	.section	.text._Z15find_occurancesPcPii,"ax",@progbits
	.align	128
        .global         _Z15find_occurancesPcPii
        .type           _Z15find_occurancesPcPii,@function
        .size           _Z15find_occurancesPcPii,(.L_x_1 - _Z15find_occurancesPcPii)
        .other          _Z15find_occurancesPcPii,@"STO_CUDA_ENTRY STV_DEFAULT"
_Z15find_occurancesPcPii:
.text._Z15find_occurancesPcPii:
[----:B------:R-:W-:Y:S01]  /*0000*/  LDC R1, c[0x0][0x37c] ;  /* 0x0000df00ff017b82 */ /* 0x000fe20000000800 */
[----:B------:R-:W0:Y:S07]  /*0010*/  S2R R3, SR_TID.X ;  /* 0x0000000000037919 */ /* 0x000e2e0000002100 */
[----:B------:R-:W0:Y:S01]  /*0020*/  S2UR UR4, SR_CTAID.X ;  /* 0x00000000000479c3 */ /* 0x000e220000002500 */
[----:B------:R-:W1:Y:S07]  /*0030*/  LDCU UR5, c[0x0][0x390] ;  /* 0x00007200ff0577ac */ /* 0x000e6e0008000800 */
[----:B------:R-:W0:Y:S02]  /*0040*/  LDC R0, c[0x0][0x360] ;  /* 0x0000d800ff007b82 */ /* 0x000e240000000800 */
[----:B0-----:R-:W-:-:S05]  /*0050*/  IMAD R0, R0, UR4, R3 ;  /* 0x0000000400007c24 */ /* 0x001fca000f8e0203 */
[----:B-1----:R-:W-:-:S13]  /*0060*/  ISETP.GE.AND P0, PT, R0, UR5, PT ;  /* 0x0000000500007c0c */ /* 0x002fda000bf06270 */
[----:B------:R-:W-:Y:S05]  /*0070*/  @P0 EXIT ;  /* 0x000000000000094d */ /* 0x000fea0003800000 */
[----:B------:R-:W0:Y:S01]  /*0080*/  LDCU.64 UR6, c[0x0][0x380] ;  /* 0x00007000ff0677ac */ /* 0x000e220008000a00 */
[----:B------:R-:W1:Y:S01]  /*0090*/  LDC.64 R2, c[0x0][0x388] ;  /* 0x0000e200ff027b82 */ /* 0x000e620000000a00 */
[----:B------:R-:W2:Y:S01]  /*00a0*/  LDCU.64 UR4, c[0x0][0x358] ;  /* 0x00006b00ff0477ac */ /* 0x000ea20008000a00 */
[----:B0-----:R-:W-:-:S04]  /*00b0*/  IADD3 R4, P0, PT, R0, UR6, RZ ;  /* 0x0000000600047c10 */ /* 0x001fc8000ff1e0ff */
[----:B------:R-:W-:-:S06]  /*00c0*/  LEA.HI.X.SX32 R5, R0, UR7, 0x1, P0 ;  /* 0x0000000700057c11 */ /* 0x000fcc00080f0eff */
[----:B--2---:R-:W1:Y:S01]  /*00d0*/  LDG.E.S8 R5, desc[UR4][R4.64] ;  /* 0x0000000404057981 */ /* 0x004e62000c1e1300 */
[----:B------:R-:W-:Y:S02]  /*00e0*/  HFMA2 R7, -RZ, RZ, 0, 5.9604644775390625e-08 ;  /* 0x00000001ff077431 */ /* 0x000fe400000001ff */
[----:B-1----:R-:W-:-:S05]  /*00f0*/  IMAD.WIDE R2, R5, 0x4, R2 ;  /* 0x0000000405027825 */ /* 0x002fca00078e0202 */
[----:B------:R-:W-:Y:S01]  /*0100*/  REDG.E.ADD.STRONG.GPU desc[UR4][R2.64+-0x184], R7 ;  /* 0xfffe7c070200798e */ /* 0x000fe2000c12e104 */
[----:B------:R-:W-:Y:S05]  /*0110*/  EXIT ;  /* 0x000000000000794d */ /* 0x000fea0003800000 */
.L_x_0:
[----:B------:R-:W-:-:S00]  /*0120*/  BRA `(.L_x_0) ;  /* 0xfffffffc00fc7947 */ /* 0x000fc0000383ffff */
[----:B------:R-:W-:-:S00]  /*0130*/  NOP ;  /* 0x0000000000007918 */ /* 0x000fc00000000000 */
        /* <DEDUP_REMOVED lines=12> */
.L_x_1:


//--------------------- .nv.shared.reserved.0     --------------------------
	.section	.nv.shared.reserved.0,"aw",@nobits
	.weak		__nv_reservedSMEM_offset_0_alias
	.size		__nv_reservedSMEM_offset_0_alias, 0, 64
	.other		__nv_reservedSMEM_offset_0_alias,@"STO_CUDA_RESERVED_SHARED STV_DEFAULT"
__nv_reservedSMEM_offset_0_alias:
	.zero		0
	.zero		64


//--------------------- .nv.constant0._Z15find_occurancesPcPii --------------------------
	.section	.nv.constant0._Z15find_occurancesPcPii,"a",@progbits
	.sectionflags	@""
	.align	4
.nv.constant0._Z15find_occurancesPcPii:
	.zero		916


//--------------------- SYMBOLS --------------------------

	.type		.nv.reservedSmem.offset0,@object
	.size		.nv.reservedSmem.offset0,0x4
